//
// Generated by NVIDIA NVVM Compiler
//
// Compiler Build ID: CL-36424714
// Cuda compilation tools, release 13.0, V13.0.88
// Based on NVVM 20.0.0
//

.version 9.0
.target sm_100
.address_size 64

	// .globl	_Z7conv_2dPfS_S_

.visible .entry _Z7conv_2dPfS_S_(
	.param .u64 .ptr .align 1 _Z7conv_2dPfS_S__param_0,
	.param .u64 .ptr .align 1 _Z7conv_2dPfS_S__param_1,
	.param .u64 .ptr .align 1 _Z7conv_2dPfS_S__param_2
)
{
	.reg .pred 	%p<19>;
	.reg .b32 	%r<25>;
	.reg .b32 	%f<47>;
	.reg .b64 	%rd<36>;

	ld.param.u64 	%rd4, [_Z7conv_2dPfS_S__param_0];
	ld.param.u64 	%rd5, [_Z7conv_2dPfS_S__param_1];
	ld.param.u64 	%rd3, [_Z7conv_2dPfS_S__param_2];
	cvta.to.global.u64 	%rd1, %rd5;
	cvta.to.global.u64 	%rd2, %rd4;
	mov.u32 	%r8, %ctaid.x;
	mov.u32 	%r9, %ntid.x;
	mov.u32 	%r10, %tid.x;
	mad.lo.s32 	%r1, %r8, %r9, %r10;
	mov.u32 	%r11, %ctaid.y;
	mov.u32 	%r12, %ntid.y;
	mov.u32 	%r13, %tid.y;
	mad.lo.s32 	%r14, %r11, %r12, %r13;
	setp.gt.s32 	%p1, %r1, 4;
	setp.gt.u32 	%p2, %r14, 4;
	or.pred  	%p3, %p1, %p2;
	@%p3 bra 	$L__BB0_20;
	add.s32 	%r3, %r1, -1;
	add.s32 	%r4, %r14, -1;
	mul.lo.s32 	%r5, %r4, 5;
	max.u32 	%r15, %r3, %r4;
	setp.gt.u32 	%p4, %r15, 4;
	mov.f32 	%f39, 0f00000000;
	@%p4 bra 	$L__BB0_3;
	add.s32 	%r16, %r3, %r5;
	mul.wide.u32 	%rd6, %r16, 4;
	add.s64 	%rd7, %rd2, %rd6;
	ld.global.f32 	%f20, [%rd7];
	ld.global.f32 	%f21, [%rd1];
	fma.rn.f32 	%f39, %f20, %f21, 0f00000000;
$L__BB0_3:
	max.u32 	%r17, %r1, %r4;
	setp.gt.u32 	%p5, %r17, 4;
	@%p5 bra 	$L__BB0_5;
	add.s32 	%r18, %r1, %r5;
	mul.wide.u32 	%rd8, %r18, 4;
	add.s64 	%rd9, %rd2, %rd8;
	ld.global.f32 	%f22, [%rd9];
	ld.global.f32 	%f23, [%rd1+4];
	fma.rn.f32 	%f39, %f22, %f23, %f39;
$L__BB0_5:
	add.s32 	%r6, %r1, 1;
	max.u32 	%r19, %r6, %r4;
	setp.gt.u32 	%p6, %r19, 4;
	@%p6 bra 	$L__BB0_7;
	add.s32 	%r20, %r6, %r5;
	mul.wide.u32 	%rd10, %r20, 4;
	add.s64 	%rd11, %rd2, %rd10;
	ld.global.f32 	%f24, [%rd11];
	ld.global.f32 	%f25, [%rd1+8];
	fma.rn.f32 	%f39, %f24, %f25, %f39;
$L__BB0_7:
	setp.gt.u32 	%p7, %r3, 4;
	add.s32 	%r7, %r5, 5;
	@%p7 bra 	$L__BB0_9;
	add.s32 	%r21, %r3, %r7;
	mul.wide.u32 	%rd12, %r21, 4;
	add.s64 	%rd13, %rd2, %rd12;
	ld.global.f32 	%f26, [%rd13];
	ld.global.f32 	%f27, [%rd1+12];
	fma.rn.f32 	%f39, %f26, %f27, %f39;
$L__BB0_9:
	setp.gt.u32 	%p8, %r1, 4;
	@%p8 bra 	$L__BB0_11;
	add.s32 	%r22, %r1, %r7;
	mul.wide.u32 	%rd14, %r22, 4;
	add.s64 	%rd15, %rd2, %rd14;
	ld.global.f32 	%f28, [%rd15];
	ld.global.f32 	%f29, [%rd1+16];
	fma.rn.f32 	%f39, %f28, %f29, %f39;
$L__BB0_11:
	setp.gt.u32 	%p9, %r6, 4;
	@%p9 bra 	$L__BB0_13;
	add.s32 	%r23, %r6, %r7;
	mul.wide.u32 	%rd16, %r23, 4;
	add.s64 	%rd17, %rd2, %rd16;
	ld.global.f32 	%f30, [%rd17];
	ld.global.f32 	%f31, [%rd1+20];
	fma.rn.f32 	%f39, %f30, %f31, %f39;
$L__BB0_13:
	setp.gt.u32 	%p10, %r3, 4;
	setp.gt.u32 	%p11, %r14, 3;
	or.pred  	%p12, %p10, %p11;
	@%p12 bra 	$L__BB0_15;
	cvt.u64.u32 	%rd18, %r3;
	cvt.u64.u32 	%rd19, %r7;
	add.s64 	%rd20, %rd18, %rd19;
	shl.b64 	%rd21, %rd20, 2;
	add.s64 	%rd22, %rd2, %rd21;
	ld.global.f32 	%f32, [%rd22+20];
	ld.global.f32 	%f33, [%rd1+24];
	fma.rn.f32 	%f39, %f32, %f33, %f39;
$L__BB0_15:
	setp.gt.u32 	%p13, %r14, 3;
	setp.gt.u32 	%p14, %r1, 4;
	or.pred  	%p15, %p14, %p13;
	@%p15 bra 	$L__BB0_17;
	cvt.u64.u32 	%rd23, %r1;
	cvt.u64.u32 	%rd24, %r7;
	add.s64 	%rd25, %rd23, %rd24;
	shl.b64 	%rd26, %rd25, 2;
	add.s64 	%rd27, %rd2, %rd26;
	ld.global.f32 	%f34, [%rd27+20];
	ld.global.f32 	%f35, [%rd1+28];
	fma.rn.f32 	%f39, %f34, %f35, %f39;
$L__BB0_17:
	setp.gt.u32 	%p16, %r14, 3;
	setp.gt.u32 	%p17, %r6, 4;
	or.pred  	%p18, %p17, %p16;
	@%p18 bra 	$L__BB0_19;
	cvt.u64.u32 	%rd28, %r6;
	cvt.u64.u32 	%rd29, %r7;
	add.s64 	%rd30, %rd28, %rd29;
	shl.b64 	%rd31, %rd30, 2;
	add.s64 	%rd32, %rd2, %rd31;
	ld.global.f32 	%f36, [%rd32+20];
	ld.global.f32 	%f37, [%rd1+32];
	fma.rn.f32 	%f39, %f36, %f37, %f39;
$L__BB0_19:
	add.s32 	%r24, %r7, %r1;
	cvta.to.global.u64 	%rd33, %rd3;
	mul.wide.s32 	%rd34, %r24, 4;
	add.s64 	%rd35, %rd33, %rd34;
	st.global.f32 	[%rd35], %f39;
$L__BB0_20:
	ret;

}


// ===== COMPILED SASS (sm_100) =====

	.target	sm_100

	.elftype	@"ET_EXEC"


//--------------------- .note.nv.tkinfo           --------------------------
	.section	.note.nv.tkinfo,"",@"SHT_NOTE"
	.sectionflags	@"SHF_NOTE_NV_TKINFO"
	.tkinfo
        /*0018*/ 	.word	0x00000002
        /*0030*/ 	.string	""
        /*0030*/ 	.string	"ptxas"
        /*0030*/ 	.string	"Cuda compilation tools, release 13.0, V13.0.88"
        /*0030*/ 	.string	"Build cuda_13.0.r13.0/compiler.36424714_0"
        /*0030*/ 	.string	"-arch sm_100 -m 64 "



//--------------------- .note.nv.cuinfo           --------------------------
	.section	.note.nv.cuinfo,"",@"SHT_NOTE"
	.sectionflags	@"SHF_NOTE_NV_CUINFO"
        /*0018*/ 	.short	0x0002
        /*001a*/ 	.short	0x0064
        /*001c*/ 	.short	0x0082
	.zero		2


//--------------------- .nv.info                  --------------------------
	.section	.nv.info,"",@"SHT_CUDA_INFO"
	.align	4


	//----- nvinfo : EIATTR_REGCOUNT
	.align		4
        /*0000*/ 	.byte	0x04, 0x2f
        /*0002*/ 	.short	(.L_1 - .L_0)
	.align		4
.L_0:
        /*0004*/ 	.word	index@(_Z7conv_2dPfS_S_)
        /*0008*/ 	.word	0x00000020


	//----- nvinfo : EIATTR_FRAME_SIZE
	.align		4
.L_1:
        /*000c*/ 	.byte	0x04, 0x11
        /*000e*/ 	.short	(.L_3 - .L_2)
	.align		4
.L_2:
        /*0010*/ 	.word	index@(_Z7conv_2dPfS_S_)
        /*0014*/ 	.word	0x00000000


	//----- nvinfo : EIATTR_MIN_STACK_SIZE
	.align		4
.L_3:
        /*0018*/ 	.byte	0x04, 0x12
        /*001a*/ 	.short	(.L_5 - .L_4)
	.align		4
.L_4:
        /*001c*/ 	.word	index@(_Z7conv_2dPfS_S_)
        /*0020*/ 	.word	0x00000000
.L_5:


//--------------------- .nv.compat                --------------------------
	.section	.nv.compat,"",@"SHT_CUDA_COMPAT_INFO"
	.align	4
        /*0000*/ 	.byte	0x02, 0x09, 0x00, 0x00, 0x02, 0x02, 0x01, 0x00, 0x02, 0x05, 0x05, 0x00, 0x03, 0x07, 0x01, 0x01
        /*0010*/ 	.byte	0x02, 0x03, 0x00, 0x00, 0x02, 0x06, 0x01, 0x00, 0x04, 0x0b, 0x08, 0x00, 0x09, 0x00, 0x00, 0x00
        /*0020*/ 	.byte	0x00, 0x00, 0x00, 0x00


//--------------------- .nv.info._Z7conv_2dPfS_S_ --------------------------
	.section	.nv.info._Z7conv_2dPfS_S_,"",@"SHT_CUDA_INFO"
	.sectionflags	@""
	.align	4


	//----- nvinfo : EIATTR_CUDA_API_VERSION
	.align		4
        /*0000*/ 	.byte	0x04, 0x37
        /*0002*/ 	.short	(.L_7 - .L_6)
.L_6:
        /*0004*/ 	.word	0x00000082


	//----- nvinfo : EIATTR_KPARAM_INFO
	.align		4
.L_7:
        /*0008*/ 	.byte	0x04, 0x17
        /*000a*/ 	.short	(.L_9 - .L_8)
.L_8:
        /*000c*/ 	.word	0x00000000
        /*0010*/ 	.short	0x0002
        /*0012*/ 	.short	0x0010
        /*0014*/ 	.byte	0x00, 0xf5, 0x21, 0x00


	//----- nvinfo : EIATTR_KPARAM_INFO
	.align		4
.L_9:
        /*0018*/ 	.byte	0x04, 0x17
        /*001a*/ 	.short	(.L_11 - .L_10)
.L_10:
        /*001c*/ 	.word	0x00000000
        /*0020*/ 	.short	0x0001
        /*0022*/ 	.short	0x0008
        /*0024*/ 	.byte	0x00, 0xf5, 0x21, 0x00


	//----- nvinfo : EIATTR_KPARAM_INFO
	.align		4
.L_11:
        /*0028*/ 	.byte	0x04, 0x17
        /*002a*/ 	.short	(.L_13 - .L_12)
.L_12:
        /*002c*/ 	.word	0x00000000
        /*0030*/ 	.short	0x0000
        /*0032*/ 	.short	0x0000
        /*0034*/ 	.byte	0x00, 0xf5, 0x21, 0x00


	//----- nvinfo : EIATTR_SPARSE_MMA_MASK
	.align		4
.L_13:
        /*0038*/ 	.byte	0x03, 0x50
        /*003a*/ 	.short	0x0000


	//----- nvinfo : EIATTR_MAXREG_COUNT
	.align		4
        /*003c*/ 	.byte	0x03, 0x1b
        /*003e*/ 	.short	0x00ff


	//----- nvinfo : EIATTR_MERCURY_ISA_VERSION
	.align		4
        /*0040*/ 	.byte	0x03, 0x5f
        /*0042*/ 	.short	0x0101


	//----- nvinfo : EIATTR_VRC_CTA_INIT_COUNT
	.align		4
        /*0044*/ 	.byte	0x02, 0x4a
	.zero		1
	.zero		1


	//----- nvinfo : EIATTR_EXIT_INSTR_OFFSETS
	.align		4
        /*0048*/ 	.byte	0x04, 0x1c
        /*004a*/ 	.short	(.L_15 - .L_14)


	//   ....[0]....
.L_14:
        /*004c*/ 	.word	0x000000b0


	//   ....[1]....
        /*0050*/ 	.word	0x00000690


	//----- nvinfo : EIATTR_CBANK_PARAM_SIZE
	.align		4
.L_15:
        /*0054*/ 	.byte	0x03, 0x19
        /*0056*/ 	.short	0x0018


	//----- nvinfo : EIATTR_PARAM_CBANK
	.align		4
        /*0058*/ 	.byte	0x04, 0x0a
        /*005a*/ 	.short	(.L_17 - .L_16)
	.align		4
.L_16:
        /*005c*/ 	.word	index@(.nv.constant0._Z7conv_2dPfS_S_)
        /*0060*/ 	.short	0x0380
        /*0062*/ 	.short	0x0018


	//----- nvinfo : EIATTR_SW_WAR
	.align		4
.L_17:
        /*0064*/ 	.byte	0x04, 0x36
        /*0066*/ 	.short	(.L_19 - .L_18)
.L_18:
        /*0068*/ 	.word	0x00000008
.L_19:


//--------------------- .nv.callgraph             --------------------------
	.section	.nv.callgraph,"",@"SHT_CUDA_CALLGRAPH"
	.align	4
	.sectionentsize	8
	.align		4
        /*0000*/ 	.word	0x00000000
	.align		4
        /*0004*/ 	.word	0xffffffff
	.align		4
        /*0008*/ 	.word	0x00000000
	.align		4
        /*000c*/ 	.word	0xfffffffe
	.align		4
        /*0010*/ 	.word	0x00000000
	.align		4
        /*0014*/ 	.word	0xfffffffd
	.align		4
        /*0018*/ 	.word	0x00000000
	.align		4
        /*001c*/ 	.word	0xfffffffc


//--------------------- .text._Z7conv_2dPfS_S_    --------------------------
	.section	.text._Z7conv_2dPfS_S_,"ax",@progbits
	.align	128
        .global         _Z7conv_2dPfS_S_
        .type           _Z7conv_2dPfS_S_,@function
        .size           _Z7conv_2dPfS_S_,(.L_x_1 - _Z7conv_2dPfS_S_)
        .other          _Z7conv_2dPfS_S_,@"STO_CUDA_ENTRY STV_DEFAULT"
_Z7conv_2dPfS_S_:
.text._Z7conv_2dPfS_S_:
[----:B------:R-:W-:Y:S01]  /*0000*/  LDC R1, c[0x0][0x37c] ;  /* 0x0000df00ff017b82 */ /* 0x000fe20000000800 */
[----:B------:R-:W0:Y:S07]  /*0010*/  S2R R2, SR_TID.Y ;  /* 0x0000000000027919 */ /* 0x000e2e0000002200 */
[----:B------:R-:W1:Y:S01]  /*0020*/  LDC R23, c[0x0][0x360] ;  /* 0x0000d800ff177b82 */ /* 0x000e620000000800 */
[----:B------:R-:W1:Y:S07]  /*0030*/  S2R R0, SR_TID.X ;  /* 0x0000000000007919 */ /* 0x000e6e0000002100 */
[----:B------:R-:W0:Y:S08]  /*0040*/  S2UR UR5, SR_CTAID.Y ;  /* 0x00000000000579c3 */ /* 0x000e300000002600 */
[----:B------:R-:W0:Y:S08]  /*0050*/  LDC R5, c[0x0][0x364] ;  /* 0x0000d900ff057b82 */ /* 0x000e300000000800 */
[----:B------:R-:W1:Y:S01]  /*0060*/  S2UR UR4, SR_CTAID.X ;  /* 0x00000000000479c3 */ /* 0x000e620000002500 */
[----:B0-----:R-:W-:-:S05]  /*0070*/  IMAD R5, R5, UR5, R2 ;  /* 0x0000000505057c24 */ /* 0x001fca000f8e0202 */
[----:B------:R-:W-:Y:S01]  /*0080*/  ISETP.GT.U32.AND P0, PT, R5, 0x4, PT ;  /* 0x000000040500780c */ /* 0x000fe20003f04070 */
[----:B-1----:R-:W-:-:S05]  /*0090*/  IMAD R23, R23, UR4, R0 ;  /* 0x0000000417177c24 */ /* 0x002fca000f8e0200 */
[----:B------:R-:W-:-:S13]  /*00a0*/  ISETP.GT.OR P0, PT, R23, 0x4, P0 ;  /* 0x000000041700780c */ /* 0x000fda0000704670 */
[----:B------:R-:W-:Y:S05]  /*00b0*/  @P0 EXIT ;  /* 0x000000000000094d */ /* 0x000fea0003800000 */
[----:B------:R-:W-:Y:S02]  /*00c0*/  VIADD R4, R5, 0xffffffff ;  /* 0xffffffff05047836 */ /* 0x000fe40000000000 */
[----:B------:R-:W-:Y:S02]  /*00d0*/  HFMA2 R16, -RZ, RZ, 0, 2.98023223876953125e-07 ;  /* 0x00000005ff107431 */ /* 0x000fe400000001ff */
[C---:B------:R-:W-:Y:S01]  /*00e0*/  VIADD R11, R23.reuse, 0xffffffff ;  /* 0xffffffff170b7836 */ /* 0x040fe20000000000 */
[----:B------:R-:W0:Y:S01]  /*00f0*/  LDCU.64 UR4, c[0x0][0x358] ;  /* 0x00006b00ff0477ac */ /* 0x000e220008000a00 */
[----:B------:R-:W-:-:S03]  /*0100*/  VIMNMX.U32 R2, PT, PT, R23, R4, !PT ;  /* 0x0000000417027248 */ /* 0x000fc60007fe0000 */
[----:B------:R-:W-:Y:S02]  /*0110*/  VIMNMX.U32 R0, PT, PT, R11, R4, !PT ;  /* 0x000000040b007248 */ /* 0x000fe40007fe0000 */
[----:B------:R-:W-:Y:S02]  /*0120*/  ISETP.GT.U32.AND P4, PT, R2, 0x4, PT ;  /* 0x000000040200780c */ /* 0x000fe40003f84070 */
[----:B------:R-:W-:Y:S01]  /*0130*/  ISETP.GT.U32.AND P3, PT, R0, 0x4, PT ;  /* 0x000000040000780c */ /* 0x000fe20003f64070 */
[----:B------:R-:W-:-:S10]  /*0140*/  IMAD R16, R5, R16, -0x5 ;  /* 0xfffffffb05107424 */ /* 0x000fd400078e0210 */
[----:B------:R-:W1:Y:S01]  /*0150*/  @!P4 LDC.64 R18, c[0x0][0x380] ;  /* 0x0000e000ff12cb82 */ /* 0x000e620000000a00 */
[--C-:B------:R-:W-:Y:S02]  /*0160*/  @!P4 IMAD.IADD R13, R23, 0x1, R16.reuse ;  /* 0x00000001170dc824 */ /* 0x100fe400078e0210 */
[----:B------:R-:W-:-:S05]  /*0170*/  @!P3 IMAD.IADD R9, R11, 0x1, R16 ;  /* 0x000000010b09b824 */ /* 0x000fca00078e0210 */
[----:B------:R-:W2:Y:S08]  /*0180*/  @!P3 LDC.64 R2, c[0x0][0x380] ;  /* 0x0000e000ff02bb82 */ /* 0x000eb00000000a00 */
[----:B------:R-:W3:Y:S08]  /*0190*/  @!P3 LDC.64 R14, c[0x0][0x388] ;  /* 0x0000e200ff0ebb82 */ /* 0x000ef00000000a00 */
[----:B------:R-:W4:Y:S01]  /*01a0*/  @!P4 LDC.64 R6, c[0x0][0x388] ;  /* 0x0000e200ff06cb82 */ /* 0x000f220000000a00 */
[----:B-1----:R-:W-:-:S06]  /*01b0*/  @!P4 IMAD.WIDE.U32 R18, R13, 0x4, R18 ;  /* 0x000000040d12c825 */ /* 0x002fcc00078e0012 */
[----:B0-----:R-:W5:Y:S01]  /*01c0*/  @!P4 LDG.E R19, desc[UR4][R18.64] ;  /* 0x000000041213c981 */ /* 0x001f62000c1e1900 */
[----:B--2---:R-:W-:-:S05]  /*01d0*/  @!P3 IMAD.WIDE.U32 R2, R9, 0x4, R2 ;  /* 0x000000040902b825 */ /* 0x004fca00078e0002 */
[----:B------:R0:W2:Y:S04]  /*01e0*/  @!P3 LDG.E R0, desc[UR4][R2.64] ;  /* 0x000000040200b981 */ /* 0x0000a8000c1e1900 */
[----:B---3--:R-:W2:Y:S04]  /*01f0*/  @!P3 LDG.E R15, desc[UR4][R14.64] ;  /* 0x000000040e0fb981 */ /* 0x008ea8000c1e1900 */
[----:B----4-:R1:W5:Y:S01]  /*0200*/  @!P4 LDG.E R6, desc[UR4][R6.64+0x4] ;  /* 0x000004040606c981 */ /* 0x010362000c1e1900 */
[----:B------:R-:W-:-:S04]  /*0210*/  ISETP.GT.U32.AND P0, PT, R5, 0x3, PT ;  /* 0x000000030500780c */ /* 0x000fc80003f04070 */
[----:B------:R-:W-:Y:S02]  /*0220*/  ISETP.GT.U32.OR P2, PT, R11, 0x4, P0 ;  /* 0x000000040b00780c */ /* 0x000fe40000744470 */
[C---:B------:R-:W-:Y:S02]  /*0230*/  ISETP.GT.U32.OR P1, PT, R23.reuse, 0x4, P0 ;  /* 0x000000041700780c */ /* 0x040fe40000724470 */
[----:B------:R-:W-:-:S04]  /*0240*/  IADD3 R17, PT, PT, R23, 0x1, RZ ;  /* 0x0000000117117810 */ /* 0x000fc80007ffe0ff */
[----:B------:R-:W-:-:S05]  /*0250*/  ISETP.GT.U32.OR P0, PT, R17, 0x4, P0 ;  /* 0x000000041100780c */ /* 0x000fca0000704470 */
[----:B------:R-:W3:Y:S08]  /*0260*/  @!P2 LDC.64 R8, c[0x0][0x380] ;  /* 0x0000e000ff08ab82 */ /* 0x000ef00000000a00 */
[----:B------:R-:W4:Y:S01]  /*0270*/  @!P1 LDC.64 R12, c[0x0][0x380] ;  /* 0x0000e000ff0c9b82 */ /* 0x000f220000000a00 */
[----:B------:R-:W-:Y:S01]  /*0280*/  VIADD R10, R16, 0x5 ;  /* 0x00000005100a7836 */ /* 0x000fe20000000000 */
[----:B------:R-:W-:-:S06]  /*0290*/  VIMNMX.U32 R4, PT, PT, R4, R17, !PT ;  /* 0x0000001104047248 */ /* 0x000fcc0007fe0000 */
[----:B0-----:R-:W0:Y:S01]  /*02a0*/  @!P0 LDC.64 R2, c[0x0][0x380] ;  /* 0x0000e000ff028b82 */ /* 0x001e220000000a00 */
[----:B------:R-:W-:Y:S01]  /*02b0*/  IMAD.MOV.U32 R22, RZ, RZ, RZ ;  /* 0x000000ffff167224 */ /* 0x000fe200078e00ff */
[-C--:B-1----:R-:W-:Y:S02]  /*02c0*/  @!P2 IADD3 R7, P5, PT, R11, R10.reuse, RZ ;  /* 0x0000000a0b07a210 */ /* 0x082fe40007fbe0ff */
[----:B------:R-:W-:Y:S01]  /*02d0*/  @!P1 IADD3 R5, P6, PT, R23, R10, RZ ;  /* 0x0000000a17059210 */ /* 0x000fe20007fde0ff */
[----:B--2---:R-:W-:Y:S01]  /*02e0*/  @!P3 FFMA R22, R0, R15, RZ ;  /* 0x0000000f0016b223 */ /* 0x004fe200000000ff */
[----:B------:R-:W-:Y:S02]  /*02f0*/  ISETP.GT.U32.AND P3, PT, R4, 0x4, PT ;  /* 0x000000040400780c */ /* 0x000fe40003f64070 */
[----:B------:R-:W-:Y:S02]  /*0300*/  @!P2 IADD3.X R0, PT, PT, RZ, RZ, RZ, P5, !PT ;  /* 0x000000ffff00a210 */ /* 0x000fe40002ffe4ff */
[----:B---3--:R-:W-:Y:S01]  /*0310*/  @!P2 LEA R8, P5, R7, R8, 0x2 ;  /* 0x000000080708a211 */ /* 0x008fe200078a10ff */
[----:B-----5:R-:W-:Y:S01]  /*0320*/  @!P4 FFMA R22, R19, R6, R22 ;  /* 0x000000061316c223 */ /* 0x020fe20000000016 */
[----:B------:R-:W-:-:S02]  /*0330*/  @!P1 IMAD.X R6, RZ, RZ, RZ, P6 ;  /* 0x000000ffff069224 */ /* 0x000fc400030e06ff */
[----:B------:R-:W-:Y:S02]  /*0340*/  @!P2 LEA.HI.X R9, R7, R9, R0, 0x2, P5 ;  /* 0x000000090709a211 */ /* 0x000fe400028f1400 */
[----:B----4-:R-:W-:Y:S02]  /*0350*/  @!P1 LEA R4, P5, R5, R12, 0x2 ;  /* 0x0000000c05049211 */ /* 0x010fe400078a10ff */
[----:B------:R-:W-:Y:S02]  /*0360*/  @!P0 IADD3 R0, P6, PT, R17, R10, RZ ;  /* 0x0000000a11008210 */ /* 0x000fe40007fde0ff */
[----:B------:R-:W-:Y:S01]  /*0370*/  @!P1 LEA.HI.X R5, R5, R13, R6, 0x2, P5 ;  /* 0x0000000d05059211 */ /* 0x000fe200028f1406 */
[----:B------:R-:W-:Y:S01]  /*0380*/  @!P3 IMAD.IADD R21, R16, 0x1, R17 ;  /* 0x000000011015b824 */ /* 0x000fe200078e0211 */
[----:B------:R-:W1:Y:S01]  /*0390*/  @!P3 LDC.64 R6, c[0x0][0x380] ;  /* 0x0000e000ff06bb82 */ /* 0x000e620000000a00 */
[----:B------:R-:W-:Y:S01]  /*03a0*/  ISETP.GT.U32.AND P5, PT, R17, 0x4, PT ;  /* 0x000000041100780c */ /* 0x000fe20003fa4070 */
[----:B------:R-:W2:Y:S01]  /*03b0*/  @!P2 LDG.E R9, desc[UR4][R8.64+0x14] ;  /* 0x000014040809a981 */ /* 0x000ea2000c1e1900 */
[----:B------:R-:W-:-:S02]  /*03c0*/  @!P0 IADD3.X R12, PT, PT, RZ, RZ, RZ, P6, !PT ;  /* 0x000000ffff0c8210 */ /* 0x000fc400037fe4ff */
[C---:B0-----:R-:W-:Y:S01]  /*03d0*/  @!P0 LEA R2, P6, R0.reuse, R2, 0x2 ;  /* 0x0000000200028211 */ /* 0x041fe200078c10ff */
[----:B------:R-:W3:Y:S01]  /*03e0*/  @!P1 LDG.E R5, desc[UR4][R4.64+0x14] ;  /* 0x0000140404059981 */ /* 0x000ee2000c1e1900 */
[----:B------:R-:W-:Y:S02]  /*03f0*/  ISETP.GT.U32.AND P4, PT, R11, 0x4, PT ;  /* 0x000000040b00780c */ /* 0x000fe40003f84070 */
[----:B------:R-:W-:Y:S02]  /*0400*/  @!P0 LEA.HI.X R3, R0, R3, R12, 0x2, P6 ;  /* 0x0000000300038211 */ /* 0x000fe400030f140c */
[----:B------:R-:W-:Y:S01]  /*0410*/  ISETP.GT.U32.AND P6, PT, R23, 0x4, PT ;  /* 0x000000041700780c */ /* 0x000fe20003fc4070 */
[----:B------:R-:W0:Y:S08]  /*0420*/  @!P3 LDC.64 R12, c[0x0][0x388] ;  /* 0x0000e200ff0cbb82 */ /* 0x000e300000000a00 */
[----:B------:R-:W4:Y:S08]  /*0430*/  @!P5 LDC.64 R14, c[0x0][0x380] ;  /* 0x0000e000ff0edb82 */ /* 0x000f300000000a00 */
[----:B------:R-:W5:Y:S01]  /*0440*/  @!P4 LDC.64 R26, c[0x0][0x380] ;  /* 0x0000e000ff1acb82 */ /* 0x000f620000000a00 */
[----:B-1----:R-:W-:Y:S01]  /*0450*/  @!P3 IMAD.WIDE.U32 R6, R21, 0x4, R6 ;  /* 0x000000041506b825 */ /* 0x002fe200078e0006 */
[-C--:B------:R-:W-:Y:S01]  /*0460*/  @!P4 IADD3 R21, PT, PT, R11, R10.reuse, RZ ;  /* 0x0000000a0b15c210 */ /* 0x080fe20007ffe0ff */
[----:B------:R-:W3:Y:S01]  /*0470*/  @!P0 LDG.E R3, desc[UR4][R2.64+0x14] ;  /* 0x0000140402038981 */ /* 0x000ee2000c1e1900 */
[----:B------:R-:W-:Y:S01]  /*0480*/  @!P5 IADD3 R17, PT, PT, R17, R10, RZ ;  /* 0x0000000a1111d210 */ /* 0x000fe20007ffe0ff */
[----:B------:R-:W-:-:S02]  /*0490*/  IMAD.IADD R23, R23, 0x1, R10 ;  /* 0x0000000117177824 */ /* 0x000fc400078e020a */
[----:B------:R1:W2:Y:S01]  /*04a0*/  @!P3 LDG.E R25, desc[UR4][R6.64] ;  /* 0x000000040619b981 */ /* 0x0002a2000c1e1900 */
[----:B------:R-:W1:Y:S03]  /*04b0*/  @!P6 LDC.64 R18, c[0x0][0x380] ;  /* 0x0000e000ff12eb82 */ /* 0x000e660000000a00 */
[----:B0-----:R0:W2:Y:S05]  /*04c0*/  @!P3 LDG.E R0, desc[UR4][R12.64+0x8] ;  /* 0x000008040c00b981 */ /* 0x0010aa000c1e1900 */
[----:B------:R-:W0:Y:S08]  /*04d0*/  @!P4 LDC.64 R28, c[0x0][0x388] ;  /* 0x0000e200ff1ccb82 */ /* 0x000e300000000a00 */
[----:B------:R-:W0:Y:S01]  /*04e0*/  @!P6 LDC.64 R10, c[0x0][0x388] ;  /* 0x0000e200ff0aeb82 */ /* 0x000e220000000a00 */
[----:B----4-:R-:W-:-:S04]  /*04f0*/  @!P5 IMAD.WIDE.U32 R14, R17, 0x4, R14 ;  /* 0x00000004110ed825 */ /* 0x010fc800078e000e */
[----:B-----5:R-:W-:Y:S02]  /*0500*/  @!P4 IMAD.WIDE.U32 R26, R21, 0x4, R26 ;  /* 0x00000004151ac825 */ /* 0x020fe400078e001a */
[----:B------:R-:W4:Y:S01]  /*0510*/  @!P5 LDG.E R15, desc[UR4][R14.64] ;  /* 0x000000040e0fd981 */ /* 0x000f22000c1e1900 */
[----:B-1----:R-:W1:Y:S01]  /*0520*/  @!P5 LDC.64 R6, c[0x0][0x388] ;  /* 0x0000e200ff06db82 */ /* 0x002e620000000a00 */
[C---:B------:R-:W-:Y:S02]  /*0530*/  @!P6 IMAD.WIDE.U32 R18, R23.reuse, 0x4, R18 ;  /* 0x000000041712e825 */ /* 0x040fe400078e0012 */
[----:B------:R-:W5:Y:S04]  /*0540*/  @!P4 LDG.E R27, desc[UR4][R26.64] ;  /* 0x000000041a1bc981 */ /* 0x000f68000c1e1900 */
[----:B------:R-:W3:Y:S01]  /*0550*/  @!P6 LDG.E R19, desc[UR4][R18.64] ;  /* 0x000000041213e981 */ /* 0x000ee2000c1e1900 */
[----:B0-----:R-:W0:Y:S03]  /*0560*/  @!P2 LDC.64 R12, c[0x0][0x388] ;  /* 0x0000e200ff0cab82 */ /* 0x001e260000000a00 */
[----:B------:R0:W5:Y:S05]  /*0570*/  @!P4 LDG.E R24, desc[UR4][R28.64+0xc] ;  /* 0x00000c041c18c981 */ /* 0x00016a000c1e1900 */
[----:B------:R-:W0:Y:S01]  /*0580*/  @!P1 LDC.64 R16, c[0x0][0x388] ;  /* 0x0000e200ff109b82 */ /* 0x000e220000000a00 */
[----:B------:R-:W3:Y:S07]  /*0590*/  @!P6 LDG.E R10, desc[UR4][R10.64+0x10] ;  /* 0x000010040a0ae981 */ /* 0x000eee000c1e1900 */
[----:B------:R-:W0:Y:S01]  /*05a0*/  @!P0 LDC.64 R20, c[0x0][0x388] ;  /* 0x0000e200ff148b82 */ /* 0x000e220000000a00 */
[----:B-1----:R-:W4:Y:S04]  /*05b0*/  @!P5 LDG.E R6, desc[UR4][R6.64+0x14] ;  /* 0x000014040606d981 */ /* 0x002f28000c1e1900 */
[----:B0-----:R-:W4:Y:S03]  /*05c0*/  @!P2 LDG.E R12, desc[UR4][R12.64+0x18] ;  /* 0x000018040c0ca981 */ /* 0x001f26000c1e1900 */
[----:B------:R-:W0:Y:S01]  /*05d0*/  LDC.64 R28, c[0x0][0x390] ;  /* 0x0000e400ff1c7b82 */ /* 0x000e220000000a00 */
[----:B------:R-:W4:Y:S04]  /*05e0*/  @!P1 LDG.E R16, desc[UR4][R16.64+0x1c] ;  /* 0x00001c0410109981 */ /* 0x000f28000c1e1900 */
[----:B------:R-:W4:Y:S01]  /*05f0*/  @!P0 LDG.E R20, desc[UR4][R20.64+0x20] ;  /* 0x0000200414148981 */ /* 0x000f22000c1e1900 */
[----:B0-----:R-:W-:-:S04]  /*0600*/  IMAD.WIDE R28, R23, 0x4, R28 ;  /* 0x00000004171c7825 */ /* 0x001fc800078e021c */
[----:B--2---:R-:W-:-:S04]  /*0610*/  @!P3 FFMA R22, R25, R0, R22 ;  /* 0x000000001916b223 */ /* 0x004fc80000000016 */
[----:B-----5:R-:W-:-:S04]  /*0620*/  @!P4 FFMA R22, R27, R24, R22 ;  /* 0x000000181b16c223 */ /* 0x020fc80000000016 */
[----:B---3--:R-:W-:-:S04]  /*0630*/  @!P6 FFMA R22, R19, R10, R22 ;  /* 0x0000000a1316e223 */ /* 0x008fc80000000016 */
[----:B----4-:R-:W-:-:S04]  /*0640*/  @!P5 FFMA R22, R15, R6, R22 ;  /* 0x000000060f16d223 */ /* 0x010fc80000000016 */
[----:B------:R-:W-:-:S04]  /*0650*/  @!P2 FFMA R22, R9, R12, R22 ;  /* 0x0000000c0916a223 */ /* 0x000fc80000000016 */
[----:B------:R-:W-:-:S04]  /*0660*/  @!P1 FFMA R22, R5, R16, R22 ;  /* 0x0000001005169223 */ /* 0x000fc80000000016 */
[----:B------:R-:W-:-:S05]  /*0670*/  @!P0 FFMA R22, R3, R20, R22 ;  /* 0x0000001403168223 */ /* 0x000fca0000000016 */
[----:B------:R-:W-:Y:S01]  /*0680*/  STG.E desc[UR4][R28.64], R22 ;  /* 0x000000161c007986 */ /* 0x000fe2000c101904 */
[----:B------:R-:W-:Y:S05]  /*0690*/  EXIT ;  /* 0x000000000000794d */ /* 0x000fea0003800000 */
.L_x_0:
[----:B------:R-:W-:-:S00]  /*06a0*/  BRA `(.L_x_0) ;  /* 0xfffffffc00fc7947 */ /* 0x000fc0000383ffff */
[----:B------:R-:W-:-:S00]  /*06b0*/  NOP ;  /* 0x0000000000007918 */ /* 0x000fc00000000000 */
        /* <DEDUP_REMOVED lines=12> */
.L_x_1:


//--------------------- .nv.shared.reserved.0     --------------------------
	.section	.nv.shared.reserved.0,"aw",@nobits
	.weak		__nv_reservedSMEM_offset_0_alias
	.size		__nv_reservedSMEM_offset_0_alias, 0, 64
	.other		__nv_reservedSMEM_offset_0_alias,@"STO_CUDA_RESERVED_SHARED STV_DEFAULT"
__nv_reservedSMEM_offset_0_alias:
	.zero		0
	.zero		64


//--------------------- .nv.constant0._Z7conv_2dPfS_S_ --------------------------
	.section	.nv.constant0._Z7conv_2dPfS_S_,"a",@progbits
	.sectionflags	@""
	.align	4
.nv.constant0._Z7conv_2dPfS_S_:
	.zero		920


//--------------------- SYMBOLS --------------------------

	.type		.nv.reservedSmem.offset0,@object
	.size		.nv.reservedSmem.offset0,0x4
